//
// Generated by NVIDIA NVVM Compiler
//
// Compiler Build ID: CL-36424714
// Cuda compilation tools, release 13.0, V13.0.88
// Based on NVVM 20.0.0
//

.version 9.0
.target sm_100
.address_size 64

	// .globl	_Z9vectorAddPiS_S_i

.visible .entry _Z9vectorAddPiS_S_i(
	.param .u64 .ptr .align 1 _Z9vectorAddPiS_S_i_param_0,
	.param .u64 .ptr .align 1 _Z9vectorAddPiS_S_i_param_1,
	.param .u64 .ptr .align 1 _Z9vectorAddPiS_S_i_param_2,
	.param .u32 _Z9vectorAddPiS_S_i_param_3
)
{
	.reg .b32 	%r<8>;
	.reg .b64 	%rd<11>;

	ld.param.u64 	%rd1, [_Z9vectorAddPiS_S_i_param_0];
	ld.param.u64 	%rd2, [_Z9vectorAddPiS_S_i_param_1];
	ld.param.u64 	%rd3, [_Z9vectorAddPiS_S_i_param_2];
	cvta.to.global.u64 	%rd4, %rd3;
	cvta.to.global.u64 	%rd5, %rd2;
	cvta.to.global.u64 	%rd6, %rd1;
	mov.u32 	%r1, %tid.x;
	mov.u32 	%r2, %ctaid.x;
	mov.u32 	%r3, %ntid.x;
	mad.lo.s32 	%r4, %r2, %r3, %r1;
	mul.wide.s32 	%rd7, %r4, 4;
	add.s64 	%rd8, %rd6, %rd7;
	ld.global.u32 	%r5, [%rd8];
	add.s64 	%rd9, %rd5, %rd7;
	ld.global.u32 	%r6, [%rd9];
	add.s32 	%r7, %r6, %r5;
	add.s64 	%rd10, %rd4, %rd7;
	st.global.u32 	[%rd10], %r7;
	ret;

}


// ===== COMPILED SASS (sm_100) =====

	.target	sm_100

	.elftype	@"ET_EXEC"


//--------------------- .note.nv.tkinfo           --------------------------
	.section	.note.nv.tkinfo,"",@"SHT_NOTE"
	.sectionflags	@"SHF_NOTE_NV_TKINFO"
	.tkinfo
        /*0018*/ 	.word	0x00000002
        /*0030*/ 	.string	""
        /*0030*/ 	.string	"ptxas"
        /*0030*/ 	.string	"Cuda compilation tools, release 13.0, V13.0.88"
        /*0030*/ 	.string	"Build cuda_13.0.r13.0/compiler.36424714_0"
        /*0030*/ 	.string	"-arch sm_100 -m 64 "



//--------------------- .note.nv.cuinfo           --------------------------
	.section	.note.nv.cuinfo,"",@"SHT_NOTE"
	.sectionflags	@"SHF_NOTE_NV_CUINFO"
        /*0018*/ 	.short	0x0002
        /*001a*/ 	.short	0x0064
        /*001c*/ 	.short	0x0082
	.zero		2


//--------------------- .nv.info                  --------------------------
	.section	.nv.info,"",@"SHT_CUDA_INFO"
	.align	4


	//----- nvinfo : EIATTR_REGCOUNT
	.align		4
        /*0000*/ 	.byte	0x04, 0x2f
        /*0002*/ 	.short	(.L_1 - .L_0)
	.align		4
.L_0:
        /*0004*/ 	.word	index@(_Z9vectorAddPiS_S_i)
        /*0008*/ 	.word	0x0000000c


	//----- nvinfo : EIATTR_FRAME_SIZE
	.align		4
.L_1:
        /*000c*/ 	.byte	0x04, 0x11
        /*000e*/ 	.short	(.L_3 - .L_2)
	.align		4
.L_2:
        /*0010*/ 	.word	index@(_Z9vectorAddPiS_S_i)
        /*0014*/ 	.word	0x00000000


	//----- nvinfo : EIATTR_MIN_STACK_SIZE
	.align		4
.L_3:
        /*0018*/ 	.byte	0x04, 0x12
        /*001a*/ 	.short	(.L_5 - .L_4)
	.align		4
.L_4:
        /*001c*/ 	.word	index@(_Z9vectorAddPiS_S_i)
        /*0020*/ 	.word	0x00000000
.L_5:


//--------------------- .nv.compat                --------------------------
	.section	.nv.compat,"",@"SHT_CUDA_COMPAT_INFO"
	.align	4
        /*0000*/ 	.byte	0x02, 0x09, 0x00, 0x00, 0x02, 0x02, 0x01, 0x00, 0x02, 0x05, 0x05, 0x00, 0x03, 0x07, 0x01, 0x01
        /*0010*/ 	.byte	0x02, 0x03, 0x00, 0x00, 0x02, 0x06, 0x01, 0x00, 0x04, 0x0b, 0x08, 0x00, 0x09, 0x00, 0x00, 0x00
        /*0020*/ 	.byte	0x00, 0x00, 0x00, 0x00


//--------------------- .nv.info._Z9vectorAddPiS_S_i --------------------------
	.section	.nv.info._Z9vectorAddPiS_S_i,"",@"SHT_CUDA_INFO"
	.sectionflags	@""
	.align	4


	//----- nvinfo : EIATTR_CUDA_API_VERSION
	.align		4
        /*0000*/ 	.byte	0x04, 0x37
        /*0002*/ 	.short	(.L_7 - .L_6)
.L_6:
        /*0004*/ 	.word	0x00000082


	//----- nvinfo : EIATTR_KPARAM_INFO
	.align		4
.L_7:
        /*0008*/ 	.byte	0x04, 0x17
        /*000a*/ 	.short	(.L_9 - .L_8)
.L_8:
        /*000c*/ 	.word	0x00000000
        /*0010*/ 	.short	0x0003
        /*0012*/ 	.short	0x0018
        /*0014*/ 	.byte	0x00, 0xf0, 0x11, 0x00


	//----- nvinfo : EIATTR_KPARAM_INFO
	.align		4
.L_9:
        /*0018*/ 	.byte	0x04, 0x17
        /*001a*/ 	.short	(.L_11 - .L_10)
.L_10:
        /*001c*/ 	.word	0x00000000
        /*0020*/ 	.short	0x0002
        /*0022*/ 	.short	0x0010
        /*0024*/ 	.byte	0x00, 0xf5, 0x21, 0x00


	//----- nvinfo : EIATTR_KPARAM_INFO
	.align		4
.L_11:
        /*0028*/ 	.byte	0x04, 0x17
        /*002a*/ 	.short	(.L_13 - .L_12)
.L_12:
        /*002c*/ 	.word	0x00000000
        /*0030*/ 	.short	0x0001
        /*0032*/ 	.short	0x0008
        /*0034*/ 	.byte	0x00, 0xf5, 0x21, 0x00


	//----- nvinfo : EIATTR_KPARAM_INFO
	.align		4
.L_13:
        /*0038*/ 	.byte	0x04, 0x17
        /*003a*/ 	.short	(.L_15 - .L_14)
.L_14:
        /*003c*/ 	.word	0x00000000
        /*0040*/ 	.short	0x0000
        /*0042*/ 	.short	0x0000
        /*0044*/ 	.byte	0x00, 0xf5, 0x21, 0x00


	//----- nvinfo : EIATTR_SPARSE_MMA_MASK
	.align		4
.L_15:
        /*0048*/ 	.byte	0x03, 0x50
        /*004a*/ 	.short	0x0000


	//----- nvinfo : EIATTR_MAXREG_COUNT
	.align		4
        /*004c*/ 	.byte	0x03, 0x1b
        /*004e*/ 	.short	0x00ff


	//----- nvinfo : EIATTR_MERCURY_ISA_VERSION
	.align		4
        /*0050*/ 	.byte	0x03, 0x5f
        /*0052*/ 	.short	0x0101


	//----- nvinfo : EIATTR_VRC_CTA_INIT_COUNT
	.align		4
        /*0054*/ 	.byte	0x02, 0x4a
	.zero		1
	.zero		1


	//----- nvinfo : EIATTR_EXIT_INSTR_OFFSETS
	.align		4
        /*0058*/ 	.byte	0x04, 0x1c
        /*005a*/ 	.short	(.L_17 - .L_16)


	//   ....[0]....
.L_16:
        /*005c*/ 	.word	0x00000100


	//----- nvinfo : EIATTR_CBANK_PARAM_SIZE
	.align		4
.L_17:
        /*0060*/ 	.byte	0x03, 0x19
        /*0062*/ 	.short	0x001c


	//----- nvinfo : EIATTR_PARAM_CBANK
	.align		4
        /*0064*/ 	.byte	0x04, 0x0a
        /*0066*/ 	.short	(.L_19 - .L_18)
	.align		4
.L_18:
        /*0068*/ 	.word	index@(.nv.constant0._Z9vectorAddPiS_S_i)
        /*006c*/ 	.short	0x0380
        /*006e*/ 	.short	0x001c


	//----- nvinfo : EIATTR_SW_WAR
	.align		4
.L_19:
        /*0070*/ 	.byte	0x04, 0x36
        /*0072*/ 	.short	(.L_21 - .L_20)
.L_20:
        /*0074*/ 	.word	0x00000008
.L_21:


//--------------------- .nv.callgraph             --------------------------
	.section	.nv.callgraph,"",@"SHT_CUDA_CALLGRAPH"
	.align	4
	.sectionentsize	8
	.align		4
        /*0000*/ 	.word	0x00000000
	.align		4
        /*0004*/ 	.word	0xffffffff
	.align		4
        /*0008*/ 	.word	0x00000000
	.align		4
        /*000c*/ 	.word	0xfffffffe
	.align		4
        /*0010*/ 	.word	0x00000000
	.align		4
        /*0014*/ 	.word	0xfffffffd
	.align		4
        /*0018*/ 	.word	0x00000000
	.align		4
        /*001c*/ 	.word	0xfffffffc


//--------------------- .text._Z9vectorAddPiS_S_i --------------------------
	.section	.text._Z9vectorAddPiS_S_i,"ax",@progbits
	.align	128
        .global         _Z9vectorAddPiS_S_i
        .type           _Z9vectorAddPiS_S_i,@function
        .size           _Z9vectorAddPiS_S_i,(.L_x_1 - _Z9vectorAddPiS_S_i)
        .other          _Z9vectorAddPiS_S_i,@"STO_CUDA_ENTRY STV_DEFAULT"
_Z9vectorAddPiS_S_i:
.text._Z9vectorAddPiS_S_i:
[----:B------:R-:W-:Y:S01]  /*0000*/  LDC R1, c[0x0][0x37c] ;  /* 0x0000df00ff017b82 */ /* 0x000fe20000000800 */
[----:B------:R-:W0:Y:S07]  /*0010*/  S2R R9, SR_TID.X ;  /* 0x0000000000097919 */ /* 0x000e2e0000002100 */
[----:B------:R-:W0:Y:S01]  /*0020*/  S2UR UR6, SR_CTAID.X ;  /* 0x00000000000679c3 */ /* 0x000e220000002500 */
[----:B------:R-:W1:Y:S07]  /*0030*/  LDCU.64 UR4, c[0x0][0x358] ;  /* 0x00006b00ff0477ac */ /* 0x000e6e0008000a00 */
[----:B------:R-:W0:Y:S08]  /*0040*/  LDC R0, c[0x0][0x360] ;  /* 0x0000d800ff007b82 */ /* 0x000e300000000800 */
[----:B------:R-:W2:Y:S08]  /*0050*/  LDC.64 R2, c[0x0][0x380] ;  /* 0x0000e000ff027b82 */ /* 0x000eb00000000a00 */
[----:B------:R-:W3:Y:S01]  /*0060*/  LDC.64 R4, c[0x0][0x388] ;  /* 0x0000e200ff047b82 */ /* 0x000ee20000000a00 */
[----:B0-----:R-:W-:-:S07]  /*0070*/  IMAD R9, R0, UR6, R9 ;  /* 0x0000000600097c24 */ /* 0x001fce000f8e0209 */
[----:B------:R-:W0:Y:S01]  /*0080*/  LDC.64 R6, c[0x0][0x390] ;  /* 0x0000e400ff067b82 */ /* 0x000e220000000a00 */
[----:B--2---:R-:W-:-:S06]  /*0090*/  IMAD.WIDE R2, R9, 0x4, R2 ;  /* 0x0000000409027825 */ /* 0x004fcc00078e0202 */
[----:B-1----:R-:W2:Y:S01]  /*00a0*/  LDG.E R2, desc[UR4][R2.64] ;  /* 0x0000000402027981 */ /* 0x002ea2000c1e1900 */
[----:B---3--:R-:W-:-:S06]  /*00b0*/  IMAD.WIDE R4, R9, 0x4, R4 ;  /* 0x0000000409047825 */ /* 0x008fcc00078e0204 */
[----:B------:R-:W2:Y:S01]  /*00c0*/  LDG.E R5, desc[UR4][R4.64] ;  /* 0x0000000404057981 */ /* 0x000ea2000c1e1900 */
[----:B0-----:R-:W-:Y:S01]  /*00d0*/  IMAD.WIDE R6, R9, 0x4, R6 ;  /* 0x0000000409067825 */ /* 0x001fe200078e0206 */
[----:B--2---:R-:W-:-:S05]  /*00e0*/  IADD3 R9, PT, PT, R2, R5, RZ ;  /* 0x0000000502097210 */ /* 0x004fca0007ffe0ff */
[----:B------:R-:W-:Y:S01]  /*00f0*/  STG.E desc[UR4][R6.64], R9 ;  /* 0x0000000906007986 */ /* 0x000fe2000c101904 */
[----:B------:R-:W-:Y:S05]  /*0100*/  EXIT ;  /* 0x000000000000794d */ /* 0x000fea0003800000 */
.L_x_0:
[----:B------:R-:W-:-:S00]  /*0110*/  BRA `(.L_x_0) ;  /* 0xfffffffc00fc7947 */ /* 0x000fc0000383ffff */
[----:B------:R-:W-:-:S00]  /*0120*/  NOP ;  /* 0x0000000000007918 */ /* 0x000fc00000000000 */
        /* <DEDUP_REMOVED lines=13> */
.L_x_1:


//--------------------- .nv.shared.reserved.0     --------------------------
	.section	.nv.shared.reserved.0,"aw",@nobits
	.weak		__nv_reservedSMEM_offset_0_alias
	.size		__nv_reservedSMEM_offset_0_alias, 0, 64
	.other		__nv_reservedSMEM_offset_0_alias,@"STO_CUDA_RESERVED_SHARED STV_DEFAULT"
__nv_reservedSMEM_offset_0_alias:
	.zero		0
	.zero		64


//--------------------- .nv.constant0._Z9vectorAddPiS_S_i --------------------------
	.section	.nv.constant0._Z9vectorAddPiS_S_i,"a",@progbits
	.sectionflags	@""
	.align	4
.nv.constant0._Z9vectorAddPiS_S_i:
	.zero		924


//--------------------- SYMBOLS --------------------------

	.type		.nv.reservedSmem.offset0,@object
	.size		.nv.reservedSmem.offset0,0x4
